//
// Generated by NVIDIA NVVM Compiler
//
// Compiler Build ID: CL-36424714
// Cuda compilation tools, release 13.0, V13.0.88
// Based on NVVM 20.0.0
//

.version 9.0
.target sm_100
.address_size 64

	// .globl	_Z6conv2dPKfS0_Pfmmmm

.visible .entry _Z6conv2dPKfS0_Pfmmmm(
	.param .u64 .ptr .align 1 _Z6conv2dPKfS0_Pfmmmm_param_0,
	.param .u64 .ptr .align 1 _Z6conv2dPKfS0_Pfmmmm_param_1,
	.param .u64 .ptr .align 1 _Z6conv2dPKfS0_Pfmmmm_param_2,
	.param .u64 _Z6conv2dPKfS0_Pfmmmm_param_3,
	.param .u64 _Z6conv2dPKfS0_Pfmmmm_param_4,
	.param .u64 _Z6conv2dPKfS0_Pfmmmm_param_5,
	.param .u64 _Z6conv2dPKfS0_Pfmmmm_param_6
)
{
	.reg .pred 	%p<51>;
	.reg .b32 	%r<14>;
	.reg .b32 	%f<56>;
	.reg .b64 	%rd<120>;

	ld.param.u64 	%rd39, [_Z6conv2dPKfS0_Pfmmmm_param_0];
	ld.param.u64 	%rd40, [_Z6conv2dPKfS0_Pfmmmm_param_1];
	ld.param.u64 	%rd35, [_Z6conv2dPKfS0_Pfmmmm_param_3];
	ld.param.u64 	%rd36, [_Z6conv2dPKfS0_Pfmmmm_param_4];
	ld.param.u64 	%rd37, [_Z6conv2dPKfS0_Pfmmmm_param_5];
	ld.param.u64 	%rd38, [_Z6conv2dPKfS0_Pfmmmm_param_6];
	cvta.to.global.u64 	%rd1, %rd40;
	cvta.to.global.u64 	%rd2, %rd39;
	mov.u32 	%r2, %ctaid.y;
	mov.u32 	%r3, %ntid.y;
	mov.u32 	%r4, %tid.y;
	mad.lo.s32 	%r5, %r2, %r3, %r4;
	cvt.u64.u32 	%rd3, %r5;
	mov.u32 	%r6, %ctaid.x;
	mov.u32 	%r7, %ntid.x;
	mov.u32 	%r8, %tid.x;
	mad.lo.s32 	%r9, %r6, %r7, %r8;
	cvt.u64.u32 	%rd4, %r9;
	setp.le.u64 	%p2, %rd35, %rd3;
	setp.le.u64 	%p3, %rd36, %rd4;
	or.pred  	%p4, %p2, %p3;
	mov.f32 	%f44, 0f00000000;
	@%p4 bra 	$L__BB0_27;
	setp.eq.s64 	%p5, %rd37, 0;
	@%p5 bra 	$L__BB0_26;
	setp.eq.s64 	%p6, %rd38, 0;
	shr.u64 	%rd5, %rd38, 1;
	sub.s64 	%rd6, %rd4, %rd5;
	@%p6 bra 	$L__BB0_26;
	and.b64  	%rd7, %rd38, 3;
	and.b64  	%rd8, %rd38, -4;
	add.s64 	%rd9, %rd6, 1;
	shl.b64 	%rd43, %rd4, 32;
	shl.b64 	%rd44, %rd5, 32;
	sub.s64 	%rd10, %rd43, %rd44;
	shr.u64 	%rd45, %rd37, 1;
	cvt.u32.u64 	%r10, %rd45;
	cvt.u32.u64 	%r11, %rd3;
	sub.s32 	%r1, %r11, %r10;
	mov.f32 	%f44, 0f00000000;
	mov.b64 	%rd113, 0;
$L__BB0_4:
	setp.lt.u64 	%p7, %rd38, 4;
	cvt.u32.u64 	%r12, %rd113;
	add.s32 	%r13, %r1, %r12;
	setp.gt.s32 	%p8, %r13, -1;
	cvt.s64.s32 	%rd47, %r13;
	setp.gt.u64 	%p9, %rd35, %rd47;
	and.pred  	%p1, %p8, %p9;
	mul.lo.s64 	%rd12, %rd36, %rd47;
	mul.lo.s64 	%rd13, %rd113, %rd38;
	mov.b64 	%rd119, 0;
	@%p7 bra 	$L__BB0_15;
	mul.lo.s64 	%rd48, %rd38, %rd113;
	shl.b64 	%rd49, %rd48, 2;
	add.s64 	%rd50, %rd1, %rd49;
	add.s64 	%rd114, %rd50, 8;
	mov.u64 	%rd115, %rd10;
	mov.u64 	%rd116, %rd9;
	mov.u64 	%rd117, %rd8;
$L__BB0_6:
	.pragma "nounroll";
	add.s64 	%rd19, %rd116, -1;
	and.b64  	%rd51, %rd19, 2147483648;
	setp.eq.s64 	%p10, %rd51, 0;
	shr.s64 	%rd52, %rd115, 32;
	setp.lt.u64 	%p11, %rd52, %rd36;
	and.pred  	%p12, %p10, %p11;
	and.pred  	%p13, %p12, %p1;
	not.pred 	%p14, %p13;
	@%p14 bra 	$L__BB0_8;
	and.b64  	%rd53, %rd19, 2147483647;
	add.s64 	%rd54, %rd53, %rd12;
	shl.b64 	%rd55, %rd54, 2;
	add.s64 	%rd56, %rd2, %rd55;
	ld.global.f32 	%f26, [%rd56];
	ld.global.f32 	%f27, [%rd114+-8];
	fma.rn.f32 	%f44, %f26, %f27, %f44;
$L__BB0_8:
	and.b64  	%rd57, %rd116, 2147483648;
	setp.eq.s64 	%p15, %rd57, 0;
	add.s64 	%rd58, %rd115, 4294967296;
	shr.s64 	%rd59, %rd58, 32;
	setp.lt.u64 	%p16, %rd59, %rd36;
	and.pred  	%p17, %p15, %p16;
	and.pred  	%p18, %p17, %p1;
	not.pred 	%p19, %p18;
	@%p19 bra 	$L__BB0_10;
	and.b64  	%rd60, %rd116, 2147483647;
	add.s64 	%rd61, %rd60, %rd12;
	shl.b64 	%rd62, %rd61, 2;
	add.s64 	%rd63, %rd2, %rd62;
	ld.global.f32 	%f28, [%rd63];
	ld.global.f32 	%f29, [%rd114+-4];
	fma.rn.f32 	%f44, %f28, %f29, %f44;
$L__BB0_10:
	add.s64 	%rd20, %rd116, 1;
	and.b64  	%rd64, %rd20, 2147483648;
	setp.eq.s64 	%p20, %rd64, 0;
	add.s64 	%rd65, %rd115, 8589934592;
	shr.s64 	%rd66, %rd65, 32;
	setp.lt.u64 	%p21, %rd66, %rd36;
	and.pred  	%p22, %p20, %p21;
	and.pred  	%p23, %p22, %p1;
	not.pred 	%p24, %p23;
	@%p24 bra 	$L__BB0_12;
	and.b64  	%rd67, %rd20, 2147483647;
	add.s64 	%rd68, %rd67, %rd12;
	shl.b64 	%rd69, %rd68, 2;
	add.s64 	%rd70, %rd2, %rd69;
	ld.global.f32 	%f30, [%rd70];
	ld.global.f32 	%f31, [%rd114];
	fma.rn.f32 	%f44, %f30, %f31, %f44;
$L__BB0_12:
	add.s64 	%rd21, %rd116, 2;
	and.b64  	%rd71, %rd21, 2147483648;
	setp.eq.s64 	%p25, %rd71, 0;
	add.s64 	%rd72, %rd115, 12884901888;
	shr.s64 	%rd73, %rd72, 32;
	setp.lt.u64 	%p26, %rd73, %rd36;
	and.pred  	%p27, %p25, %p26;
	and.pred  	%p28, %p27, %p1;
	not.pred 	%p29, %p28;
	@%p29 bra 	$L__BB0_14;
	and.b64  	%rd74, %rd21, 2147483647;
	add.s64 	%rd75, %rd74, %rd12;
	shl.b64 	%rd76, %rd75, 2;
	add.s64 	%rd77, %rd2, %rd76;
	ld.global.f32 	%f32, [%rd77];
	ld.global.f32 	%f33, [%rd114+4];
	fma.rn.f32 	%f44, %f32, %f33, %f44;
$L__BB0_14:
	add.s64 	%rd117, %rd117, -4;
	add.s64 	%rd116, %rd116, 4;
	add.s64 	%rd115, %rd115, 17179869184;
	add.s64 	%rd114, %rd114, 16;
	setp.ne.s64 	%p30, %rd117, 0;
	mov.u64 	%rd119, %rd8;
	@%p30 bra 	$L__BB0_6;
$L__BB0_15:
	setp.eq.s64 	%p31, %rd7, 0;
	@%p31 bra 	$L__BB0_25;
	setp.eq.s64 	%p32, %rd7, 1;
	@%p32 bra 	$L__BB0_22;
	add.s64 	%rd27, %rd6, %rd119;
	and.b64  	%rd78, %rd27, 2147483648;
	setp.eq.s64 	%p33, %rd78, 0;
	cvt.s64.s32 	%rd79, %rd27;
	setp.lt.u64 	%p34, %rd79, %rd36;
	and.pred  	%p35, %p33, %p34;
	and.pred  	%p36, %p35, %p1;
	not.pred 	%p37, %p36;
	@%p37 bra 	$L__BB0_19;
	and.b64  	%rd80, %rd27, 2147483647;
	add.s64 	%rd81, %rd80, %rd12;
	shl.b64 	%rd82, %rd81, 2;
	add.s64 	%rd83, %rd2, %rd82;
	ld.global.f32 	%f35, [%rd83];
	add.s64 	%rd84, %rd119, %rd13;
	shl.b64 	%rd85, %rd84, 2;
	add.s64 	%rd86, %rd1, %rd85;
	ld.global.f32 	%f36, [%rd86];
	fma.rn.f32 	%f44, %f35, %f36, %f44;
$L__BB0_19:
	add.s64 	%rd87, %rd119, 1;
	and.b64  	%rd28, %rd87, 4294967295;
	add.s64 	%rd29, %rd6, %rd28;
	and.b64  	%rd88, %rd29, 2147483648;
	setp.eq.s64 	%p38, %rd88, 0;
	cvt.s64.s32 	%rd89, %rd29;
	setp.lt.u64 	%p39, %rd89, %rd36;
	and.pred  	%p40, %p38, %p39;
	and.pred  	%p41, %p40, %p1;
	not.pred 	%p42, %p41;
	@%p42 bra 	$L__BB0_21;
	and.b64  	%rd90, %rd29, 2147483647;
	add.s64 	%rd91, %rd90, %rd12;
	shl.b64 	%rd92, %rd91, 2;
	add.s64 	%rd93, %rd2, %rd92;
	ld.global.f32 	%f37, [%rd93];
	add.s64 	%rd94, %rd28, %rd13;
	shl.b64 	%rd95, %rd94, 2;
	add.s64 	%rd96, %rd1, %rd95;
	ld.global.f32 	%f38, [%rd96];
	fma.rn.f32 	%f44, %f37, %f38, %f44;
$L__BB0_21:
	add.s64 	%rd97, %rd119, 2;
	and.b64  	%rd119, %rd97, 4294967295;
$L__BB0_22:
	and.b64  	%rd98, %rd38, 1;
	setp.eq.b64 	%p43, %rd98, 1;
	not.pred 	%p44, %p43;
	@%p44 bra 	$L__BB0_25;
	add.s64 	%rd32, %rd6, %rd119;
	and.b64  	%rd99, %rd32, 2147483648;
	setp.eq.s64 	%p45, %rd99, 0;
	cvt.s64.s32 	%rd100, %rd32;
	setp.lt.u64 	%p46, %rd100, %rd36;
	and.pred  	%p47, %p45, %p46;
	and.pred  	%p48, %p47, %p1;
	not.pred 	%p49, %p48;
	@%p49 bra 	$L__BB0_25;
	and.b64  	%rd101, %rd32, 2147483647;
	add.s64 	%rd102, %rd101, %rd12;
	shl.b64 	%rd103, %rd102, 2;
	add.s64 	%rd104, %rd2, %rd103;
	ld.global.f32 	%f39, [%rd104];
	add.s64 	%rd105, %rd119, %rd13;
	shl.b64 	%rd106, %rd105, 2;
	add.s64 	%rd107, %rd1, %rd106;
	ld.global.f32 	%f40, [%rd107];
	fma.rn.f32 	%f44, %f39, %f40, %f44;
$L__BB0_25:
	add.s64 	%rd113, %rd113, 1;
	setp.gt.u64 	%p50, %rd37, %rd113;
	@%p50 bra 	$L__BB0_4;
$L__BB0_26:
	ld.param.u64 	%rd112, [_Z6conv2dPKfS0_Pfmmmm_param_2];
	mad.lo.s64 	%rd108, %rd36, %rd3, %rd4;
	cvta.to.global.u64 	%rd109, %rd112;
	shl.b64 	%rd110, %rd108, 2;
	add.s64 	%rd111, %rd109, %rd110;
	st.global.f32 	[%rd111], %f44;
$L__BB0_27:
	ret;

}


// ===== COMPILED SASS (sm_100) =====

	.target	sm_100

	.elftype	@"ET_EXEC"


//--------------------- .note.nv.tkinfo           --------------------------
	.section	.note.nv.tkinfo,"",@"SHT_NOTE"
	.sectionflags	@"SHF_NOTE_NV_TKINFO"
	.tkinfo
        /*0018*/ 	.word	0x00000002
        /*0030*/ 	.string	""
        /*0030*/ 	.string	"ptxas"
        /*0030*/ 	.string	"Cuda compilation tools, release 13.0, V13.0.88"
        /*0030*/ 	.string	"Build cuda_13.0.r13.0/compiler.36424714_0"
        /*0030*/ 	.string	"-arch sm_100 -m 64 "



//--------------------- .note.nv.cuinfo           --------------------------
	.section	.note.nv.cuinfo,"",@"SHT_NOTE"
	.sectionflags	@"SHF_NOTE_NV_CUINFO"
        /*0018*/ 	.short	0x0002
        /*001a*/ 	.short	0x0064
        /*001c*/ 	.short	0x0082
	.zero		2


//--------------------- .nv.info                  --------------------------
	.section	.nv.info,"",@"SHT_CUDA_INFO"
	.align	4


	//----- nvinfo : EIATTR_REGCOUNT
	.align		4
        /*0000*/ 	.byte	0x04, 0x2f
        /*0002*/ 	.short	(.L_1 - .L_0)
	.align		4
.L_0:
        /*0004*/ 	.word	index@(_Z6conv2dPKfS0_Pfmmmm)
        /*0008*/ 	.word	0x0000001e


	//----- nvinfo : EIATTR_FRAME_SIZE
	.align		4
.L_1:
        /*000c*/ 	.byte	0x04, 0x11
        /*000e*/ 	.short	(.L_3 - .L_2)
	.align		4
.L_2:
        /*0010*/ 	.word	index@(_Z6conv2dPKfS0_Pfmmmm)
        /*0014*/ 	.word	0x00000000


	//----- nvinfo : EIATTR_MIN_STACK_SIZE
	.align		4
.L_3:
        /*0018*/ 	.byte	0x04, 0x12
        /*001a*/ 	.short	(.L_5 - .L_4)
	.align		4
.L_4:
        /*001c*/ 	.word	index@(_Z6conv2dPKfS0_Pfmmmm)
        /*0020*/ 	.word	0x00000000
.L_5:


//--------------------- .nv.compat                --------------------------
	.section	.nv.compat,"",@"SHT_CUDA_COMPAT_INFO"
	.align	4
        /*0000*/ 	.byte	0x02, 0x09, 0x00, 0x00, 0x02, 0x02, 0x01, 0x00, 0x02, 0x05, 0x05, 0x00, 0x03, 0x07, 0x01, 0x01
        /*0010*/ 	.byte	0x02, 0x03, 0x00, 0x00, 0x02, 0x06, 0x01, 0x00, 0x04, 0x0b, 0x08, 0x00, 0x09, 0x00, 0x00, 0x00
        /*0020*/ 	.byte	0x00, 0x00, 0x00, 0x00


//--------------------- .nv.info._Z6conv2dPKfS0_Pfmmmm --------------------------
	.section	.nv.info._Z6conv2dPKfS0_Pfmmmm,"",@"SHT_CUDA_INFO"
	.sectionflags	@""
	.align	4


	//----- nvinfo : EIATTR_CUDA_API_VERSION
	.align		4
        /*0000*/ 	.byte	0x04, 0x37
        /*0002*/ 	.short	(.L_7 - .L_6)
.L_6:
        /*0004*/ 	.word	0x00000082


	//----- nvinfo : EIATTR_KPARAM_INFO
	.align		4
.L_7:
        /*0008*/ 	.byte	0x04, 0x17
        /*000a*/ 	.short	(.L_9 - .L_8)
.L_8:
        /*000c*/ 	.word	0x00000000
        /*0010*/ 	.short	0x0006
        /*0012*/ 	.short	0x0030
        /*0014*/ 	.byte	0x00, 0xf0, 0x21, 0x00


	//----- nvinfo : EIATTR_KPARAM_INFO
	.align		4
.L_9:
        /*0018*/ 	.byte	0x04, 0x17
        /*001a*/ 	.short	(.L_11 - .L_10)
.L_10:
        /*001c*/ 	.word	0x00000000
        /*0020*/ 	.short	0x0005
        /*0022*/ 	.short	0x0028
        /*0024*/ 	.byte	0x00, 0xf0, 0x21, 0x00


	//----- nvinfo : EIATTR_KPARAM_INFO
	.align		4
.L_11:
        /*0028*/ 	.byte	0x04, 0x17
        /*002a*/ 	.short	(.L_13 - .L_12)
.L_12:
        /*002c*/ 	.word	0x00000000
        /*0030*/ 	.short	0x0004
        /*0032*/ 	.short	0x0020
        /*0034*/ 	.byte	0x00, 0xf0, 0x21, 0x00


	//----- nvinfo : EIATTR_KPARAM_INFO
	.align		4
.L_13:
        /*0038*/ 	.byte	0x04, 0x17
        /*003a*/ 	.short	(.L_15 - .L_14)
.L_14:
        /*003c*/ 	.word	0x00000000
        /*0040*/ 	.short	0x0003
        /*0042*/ 	.short	0x0018
        /*0044*/ 	.byte	0x00, 0xf0, 0x21, 0x00


	//----- nvinfo : EIATTR_KPARAM_INFO
	.align		4
.L_15:
        /*0048*/ 	.byte	0x04, 0x17
        /*004a*/ 	.short	(.L_17 - .L_16)
.L_16:
        /*004c*/ 	.word	0x00000000
        /*0050*/ 	.short	0x0002
        /*0052*/ 	.short	0x0010
        /*0054*/ 	.byte	0x00, 0xf5, 0x21, 0x00


	//----- nvinfo : EIATTR_KPARAM_INFO
	.align		4
.L_17:
        /*0058*/ 	.byte	0x04, 0x17
        /*005a*/ 	.short	(.L_19 - .L_18)
.L_18:
        /*005c*/ 	.word	0x00000000
        /*0060*/ 	.short	0x0001
        /*0062*/ 	.short	0x0008
        /*0064*/ 	.byte	0x00, 0xf5, 0x21, 0x00


	//----- nvinfo : EIATTR_KPARAM_INFO
	.align		4
.L_19:
        /*0068*/ 	.byte	0x04, 0x17
        /*006a*/ 	.short	(.L_21 - .L_20)
.L_20:
        /*006c*/ 	.word	0x00000000
        /*0070*/ 	.short	0x0000
        /*0072*/ 	.short	0x0000
        /*0074*/ 	.byte	0x00, 0xf5, 0x21, 0x00


	//----- nvinfo : EIATTR_SPARSE_MMA_MASK
	.align		4
.L_21:
        /*0078*/ 	.byte	0x03, 0x50
        /*007a*/ 	.short	0x0000


	//----- nvinfo : EIATTR_MAXREG_COUNT
	.align		4
        /*007c*/ 	.byte	0x03, 0x1b
        /*007e*/ 	.short	0x00ff


	//----- nvinfo : EIATTR_MERCURY_ISA_VERSION
	.align		4
        /*0080*/ 	.byte	0x03, 0x5f
        /*0082*/ 	.short	0x0101


	//----- nvinfo : EIATTR_VRC_CTA_INIT_COUNT
	.align		4
        /*0084*/ 	.byte	0x02, 0x4a
	.zero		1
	.zero		1


	//----- nvinfo : EIATTR_EXIT_INSTR_OFFSETS
	.align		4
        /*0088*/ 	.byte	0x04, 0x1c
        /*008a*/ 	.short	(.L_23 - .L_22)


	//   ....[0]....
.L_22:
        /*008c*/ 	.word	0x000000f0


	//   ....[1]....
        /*0090*/ 	.word	0x00001180


	//----- nvinfo : EIATTR_CRS_STACK_SIZE
	.align		4
.L_23:
        /*0094*/ 	.byte	0x04, 0x1e
        /*0096*/ 	.short	(.L_25 - .L_24)
.L_24:
        /*0098*/ 	.word	0x00000000


	//----- nvinfo : EIATTR_CBANK_PARAM_SIZE
	.align		4
.L_25:
        /*009c*/ 	.byte	0x03, 0x19
        /*009e*/ 	.short	0x0038


	//----- nvinfo : EIATTR_PARAM_CBANK
	.align		4
        /*00a0*/ 	.byte	0x04, 0x0a
        /*00a2*/ 	.short	(.L_27 - .L_26)
	.align		4
.L_26:
        /*00a4*/ 	.word	index@(.nv.constant0._Z6conv2dPKfS0_Pfmmmm)
        /*00a8*/ 	.short	0x0380
        /*00aa*/ 	.short	0x0038


	//----- nvinfo : EIATTR_SW_WAR
	.align		4
.L_27:
        /*00ac*/ 	.byte	0x04, 0x36
        /*00ae*/ 	.short	(.L_29 - .L_28)
.L_28:
        /*00b0*/ 	.word	0x00000008
.L_29:


//--------------------- .nv.callgraph             --------------------------
	.section	.nv.callgraph,"",@"SHT_CUDA_CALLGRAPH"
	.align	4
	.sectionentsize	8
	.align		4
        /*0000*/ 	.word	0x00000000
	.align		4
        /*0004*/ 	.word	0xffffffff
	.align		4
        /*0008*/ 	.word	0x00000000
	.align		4
        /*000c*/ 	.word	0xfffffffe
	.align		4
        /*0010*/ 	.word	0x00000000
	.align		4
        /*0014*/ 	.word	0xfffffffd
	.align		4
        /*0018*/ 	.word	0x00000000
	.align		4
        /*001c*/ 	.word	0xfffffffc


//--------------------- .text._Z6conv2dPKfS0_Pfmmmm --------------------------
	.section	.text._Z6conv2dPKfS0_Pfmmmm,"ax",@progbits
	.align	128
        .global         _Z6conv2dPKfS0_Pfmmmm
        .type           _Z6conv2dPKfS0_Pfmmmm,@function
        .size           _Z6conv2dPKfS0_Pfmmmm,(.L_x_12 - _Z6conv2dPKfS0_Pfmmmm)
        .other          _Z6conv2dPKfS0_Pfmmmm,@"STO_CUDA_ENTRY STV_DEFAULT"
_Z6conv2dPKfS0_Pfmmmm:
.text._Z6conv2dPKfS0_Pfmmmm:
[----:B------:R-:W-:Y:S01]  /*0000*/  LDC R1, c[0x0][0x37c] ;  /* 0x0000df00ff017b82 */ /* 0x000fe20000000800 */
[----:B------:R-:W0:Y:S07]  /*0010*/  S2R R11, SR_TID.X ;  /* 0x00000000000b7919 */ /* 0x000e2e0000002100 */
[----:B------:R-:W1:Y:S01]  /*0020*/  LDC R0, c[0x0][0x364] ;  /* 0x0000d900ff007b82 */ /* 0x000e620000000800 */
[----:B------:R-:W2:Y:S01]  /*0030*/  LDCU.64 UR6, c[0x0][0x3a0] ;  /* 0x00007400ff0677ac */ /* 0x000ea20008000a00 */
[----:B------:R-:W1:Y:S01]  /*0040*/  S2R R3, SR_TID.Y ;  /* 0x0000000000037919 */ /* 0x000e620000002200 */
[----:B------:R-:W3:Y:S05]  /*0050*/  LDCU.64 UR8, c[0x0][0x398] ;  /* 0x00007300ff0877ac */ /* 0x000eea0008000a00 */
[----:B------:R-:W0:Y:S08]  /*0060*/  S2UR UR5, SR_CTAID.X ;  /* 0x00000000000579c3 */ /* 0x000e300000002500 */
[----:B------:R-:W0:Y:S08]  /*0070*/  LDC R10, c[0x0][0x360] ;  /* 0x0000d800ff0a7b82 */ /* 0x000e300000000800 */
[----:B------:R-:W1:Y:S01]  /*0080*/  S2UR UR4, SR_CTAID.Y ;  /* 0x00000000000479c3 */ /* 0x000e620000002600 */
[----:B0-----:R-:W-:-:S05]  /*0090*/  IMAD R10, R10, UR5, R11 ;  /* 0x000000050a0a7c24 */ /* 0x001fca000f8e020b */
[----:B--2---:R-:W-:Y:S01]  /*00a0*/  ISETP.GE.U32.AND P0, PT, R10, UR6, PT ;  /* 0x000000060a007c0c */ /* 0x004fe2000bf06070 */
[----:B-1----:R-:W-:-:S03]  /*00b0*/  IMAD R0, R0, UR4, R3 ;  /* 0x0000000400007c24 */ /* 0x002fc6000f8e0203 */
[----:B------:R-:W-:Y:S02]  /*00c0*/  ISETP.GE.U32.AND.EX P0, PT, RZ, UR7, PT, P0 ;  /* 0x00000007ff007c0c */ /* 0x000fe4000bf06100 */
[----:B---3--:R-:W-:-:S04]  /*00d0*/  ISETP.GE.U32.AND P1, PT, R0, UR8, PT ;  /* 0x0000000800007c0c */ /* 0x008fc8000bf26070 */
[----:B------:R-:W-:-:S13]  /*00e0*/  ISETP.GE.U32.OR.EX P0, PT, RZ, UR9, P0, P1 ;  /* 0x00000009ff007c0c */ /* 0x000fda0008706510 */
[----:B------:R-:W-:Y:S05]  /*00f0*/  @P0 EXIT ;  /* 0x000000000000094d */ /* 0x000fea0003800000 */
[----:B------:R-:W0:Y:S01]  /*0100*/  LDCU.64 UR4, c[0x0][0x3a8] ;  /* 0x00007500ff0477ac */ /* 0x000e220008000a00 */
[----:B------:R-:W-:Y:S01]  /*0110*/  IMAD.MOV.U32 R2, RZ, RZ, RZ ;  /* 0x000000ffff027224 */ /* 0x000fe200078e00ff */
[----:B------:R-:W1:Y:S01]  /*0120*/  LDCU.64 UR14, c[0x0][0x358] ;  /* 0x00006b00ff0e77ac */ /* 0x000e620008000a00 */
[----:B0-----:R-:W-:-:S04]  /*0130*/  UISETP.NE.U32.AND UP0, UPT, UR4, URZ, UPT ;  /* 0x000000ff0400728c */ /* 0x001fc8000bf05070 */
[----:B------:R-:W-:-:S09]  /*0140*/  UISETP.NE.AND.EX UP0, UPT, UR5, URZ, UPT, UP0 ;  /* 0x000000ff0500728c */ /* 0x000fd2000bf05300 */
[----:B-1----:R-:W-:Y:S05]  /*0150*/  BRA.U !UP0, `(.L_x_0) ;  /* 0x0000000d08e87547 */ /* 0x002fea000b800000 */
[----:B------:R-:W0:Y:S02]  /*0160*/  LDCU.64 UR10, c[0x0][0x3b0] ;  /* 0x00007600ff0a77ac */ /* 0x000e240008000a00 */
[----:B0-----:R-:W-:-:S04]  /*0170*/  UISETP.NE.U32.AND UP0, UPT, UR10, URZ, UPT ;  /* 0x000000ff0a00728c */ /* 0x001fc8000bf05070 */
[----:B------:R-:W-:-:S09]  /*0180*/  UISETP.NE.AND.EX UP0, UPT, UR11, URZ, UPT, UP0 ;  /* 0x000000ff0b00728c */ /* 0x000fd2000bf05300 */
[----:B------:R-:W-:Y:S05]  /*0190*/  BRA.U !UP0, `(.L_x_0) ;  /* 0x0000000d08d87547 */ /* 0x000fea000b800000 */
[----:B------:R-:W-:Y:S01]  /*01a0*/  USHF.R.U64 UR5, UR4, 0x1, UR5 ;  /* 0x0000000104057899 */ /* 0x000fe20008001205 */
[----:B------:R-:W-:Y:S01]  /*01b0*/  IMAD.MOV.U32 R2, RZ, RZ, RZ ;  /* 0x000000ffff027224 */ /* 0x000fe200078e00ff */
[----:B------:R-:W-:Y:S01]  /*01c0*/  USHF.R.U64 UR6, UR10, 0x1, UR11 ;  /* 0x000000010a067899 */ /* 0x000fe2000800120b */
[----:B------:R-:W-:Y:S01]  /*01d0*/  UMOV UR4, URZ ;  /* 0x000000ff00047c82 */ /* 0x000fe20008000000 */
[----:B------:R-:W-:Y:S01]  /*01e0*/  ULOP3.LUT UR18, UR10, 0x3, URZ, 0xc0, !UPT ;  /* 0x000000030a127892 */ /* 0x000fe2000f8ec0ff */
[----:B------:R-:W-:Y:S01]  /*01f0*/  IADD3 RZ, P0, PT, RZ, -UR4, RZ ;  /* 0x80000004ffff7c10 */ /* 0x000fe2000ff1e0ff */
[----:B------:R-:W-:Y:S01]  /*0200*/  VIADD R4, R0, -UR5 ;  /* 0x8000000500047c36 */ /* 0x000fe20008000000 */
[----:B------:R-:W-:Y:S01]  /*0210*/  ULOP3.LUT UR10, UR10, 0xfffffffc, URZ, 0xc0, !UPT ;  /* 0xfffffffc0a0a7892 */ /* 0x000fe2000f8ec0ff */
[C---:B------:R-:W-:Y:S01]  /*0220*/  VIADD R3, R10.reuse, -UR6 ;  /* 0x800000060a037c36 */ /* 0x040fe20008000000 */
[----:B------:R-:W-:Y:S01]  /*0230*/  IADD3.X R5, PT, PT, R10, ~UR6, RZ, P0, !PT ;  /* 0x800000060a057c10 */ /* 0x000fe200087fe4ff */
[----:B------:R-:W-:-:S09]  /*0240*/  UMOV UR5, URZ ;  /* 0x000000ff00057c82 */ /* 0x000fd20008000000 */
.L_x_10:
[----:B------:R-:W0:Y:S01]  /*0250*/  LDCU.64 UR16, c[0x0][0x3b0] ;  /* 0x00007600ff1077ac */ /* 0x000e220008000a00 */
[----:B------:R-:W-:Y:S01]  /*0260*/  VIADD R6, R4, UR4 ;  /* 0x0000000404067c36 */ /* 0x000fe20008000000 */
[----:B------:R-:W1:Y:S04]  /*0270*/  LDCU.64 UR6, c[0x0][0x398] ;  /* 0x00007300ff0677ac */ /* 0x000e680008000a00 */
[----:B------:R-:W-:Y:S01]  /*0280*/  SHF.R.S32.HI R7, RZ, 0x1f, R6 ;  /* 0x0000001fff077819 */ /* 0x000fe20000011406 */
[----:B0-----:R-:W-:-:S04]  /*0290*/  UISETP.GE.U32.AND UP0, UPT, UR16, 0x4, UPT ;  /* 0x000000041000788c */ /* 0x001fc8000bf06070 */
[----:B------:R-:W-:Y:S01]  /*02a0*/  UISETP.GE.U32.AND.EX UP0, UPT, UR17, URZ, UPT, UP0 ;  /* 0x000000ff1100728c */ /* 0x000fe2000bf06100 */
[----:B-1----:R-:W-:Y:S01]  /*02b0*/  ISETP.GE.U32.AND P0, PT, R6, UR6, PT ;  /* 0x0000000606007c0c */ /* 0x002fe2000bf06070 */
[----:B------:R-:W-:-:S03]  /*02c0*/  UMOV UR6, URZ ;  /* 0x000000ff00067c82 */ /* 0x000fc60008000000 */
[----:B------:R-:W-:Y:S01]  /*02d0*/  ISETP.GE.U32.AND.EX P0, PT, R7, UR7, PT, P0 ;  /* 0x0000000707007c0c */ /* 0x000fe2000bf06100 */
[----:B------:R-:W-:-:S03]  /*02e0*/  UMOV UR7, URZ ;  /* 0x000000ff00077c82 */ /* 0x000fc60008000000 */
[----:B------:R-:W-:Y:S01]  /*02f0*/  ISETP.GT.AND P0, PT, R6, -0x1, !P0 ;  /* 0xffffffff0600780c */ /* 0x000fe20004704270 */
[----:B------:R-:W-:-:S12]  /*0300*/  BRA.U !UP0, `(.L_x_1) ;  /* 0x0000000508b07547 */ /* 0x000fd8000b800000 */
[----:B------:R-:W0:Y:S01]  /*0310*/  LDCU.64 UR12, c[0x0][0x388] ;  /* 0x00007100ff0c77ac */ /* 0x000e220008000a00 */
[----:B------:R-:W-:Y:S02]  /*0320*/  VIADD R7, R3, 0x1 ;  /* 0x0000000103077836 */ /* 0x000fe40000000000 */
[----:B------:R-:W-:Y:S01]  /*0330*/  IMAD.MOV.U32 R9, RZ, RZ, R5 ;  /* 0x000000ffff097224 */ /* 0x000fe200078e0005 */
[----:B------:R-:W-:Y:S02]  /*0340*/  UIMAD UR6, UR5, UR16, URZ ;  /* 0x00000010050672a4 */ /* 0x000fe4000f8e02ff */
[----:B------:R-:W-:Y:S02]  /*0350*/  UIMAD.WIDE.U32 UR8, UR4, UR16, URZ ;  /* 0x00000010040872a5 */ /* 0x000fe4000f8e00ff */
[----:B------:R-:W-:-:S03]  /*0360*/  UIMAD UR11, UR4, UR17, UR6 ;  /* 0x00000011040b72a4 */ /* 0x000fc6000f8e0206 */
[----:B------:R-:W-:Y:S01]  /*0370*/  UMOV UR6, URZ ;  /* 0x000000ff00067c82 */ /* 0x000fe20008000000 */
[----:B------:R-:W-:Y:S02]  /*0380*/  UIADD3 UR9, UPT, UPT, UR9, UR11, URZ ;  /* 0x0000000b09097290 */ /* 0x000fe4000fffe0ff */
[----:B0-----:R-:W-:-:S05]  /*0390*/  ULEA UR7, UP0, UR8, UR12, 0x2 ;  /* 0x0000000c08077291 */ /* 0x001fca000f8010ff */
[----:B------:R-:W0:Y:S01]  /*03a0*/  LDCU UR11, c[0x0][0x3b4] ;  /* 0x00007680ff0b77ac */ /* 0x000e220008000800 */
[----:B------:R-:W-:Y:S02]  /*03b0*/  ULEA.HI.X UR8, UR8, UR13, UR9, 0x2, UP0 ;  /* 0x0000000d08087291 */ /* 0x000fe400080f1409 */
[----:B------:R-:W-:Y:S02]  /*03c0*/  UIADD3 UR7, UP0, UPT, UR7, 0x8, URZ ;  /* 0x0000000807077890 */ /* 0x000fe4000ff1e0ff */
[----:B------:R-:W-:Y:S02]  /*03d0*/  UIADD3 UR9, UPT, UPT, URZ, -UR6, URZ ;  /* 0x80000006ff097290 */ /* 0x000fe4000fffe0ff */
[----:B------:R-:W-:Y:S02]  /*03e0*/  UIADD3.X UR6, UPT, UPT, URZ, UR8, URZ, UP0, !UPT ;  /* 0x00000008ff067290 */ /* 0x000fe400087fe4ff */
[----:B------:R-:W-:Y:S01]  /*03f0*/  IMAD.U32 R22, RZ, RZ, UR7 ;  /* 0x00000007ff167e24 */ /* 0x000fe2000f8e00ff */
[----:B------:R-:W1:Y:S01]  /*0400*/  LDCU.64 UR12, c[0x0][0x3a0] ;  /* 0x00007400ff0c77ac */ /* 0x000e620008000a00 */
[----:B------:R-:W-:-:S02]  /*0410*/  IMAD.U32 R8, RZ, RZ, UR9 ;  /* 0x00000009ff087e24 */ /* 0x000fc4000f8e00ff */
[----:B------:R-:W-:Y:S01]  /*0420*/  IMAD.U32 R23, RZ, RZ, UR6 ;  /* 0x00000006ff177e24 */ /* 0x000fe2000f8e00ff */
[----:B------:R-:W-:-:S06]  /*0430*/  UMOV UR6, UR10 ;  /* 0x0000000a00067c82 */ /* 0x000fcc0008000000 */
.L_x_2:
[----:B------:R-:W-:Y:S01]  /*0440*/  VIADD R15, R7, 0xffffffff ;  /* 0xffffffff070f7836 */ /* 0x000fe20000000000 */
[----:B-1----:R-:W-:Y:S01]  /*0450*/  ISETP.LT.U32.AND P2, PT, R9, UR12, PT ;  /* 0x0000000c09007c0c */ /* 0x002fe2000bf41070 */
[C---:B------:R-:W-:Y:S01]  /*0460*/  VIADD R24, R7.reuse, 0x1 ;  /* 0x0000000107187836 */ /* 0x040fe20000000000 */
[----:B------:R-:W-:Y:S01]  /*0470*/  SHF.R.S32.HI R12, RZ, 0x1f, R9 ;  /* 0x0000001fff0c7819 */ /* 0x000fe20000011409 */
[----:B------:R-:W-:Y:S01]  /*0480*/  VIADD R20, R7, 0x2 ;  /* 0x0000000207147836 */ /* 0x000fe20000000000 */
[----:B------:R-:W-:Y:S02]  /*0490*/  LOP3.LUT P1, RZ, R15, 0x80000000, RZ, 0xc0, !PT ;  /* 0x800000000fff7812 */ /* 0x000fe4000782c0ff */
[----:B------:R-:W-:Y:S02]  /*04a0*/  IADD3 R8, P5, PT, RZ, R8, RZ ;  /* 0x00000008ff087210 */ /* 0x000fe40007fbe0ff */
[----:B------:R-:W-:Y:S02]  /*04b0*/  ISETP.LT.U32.AND.EX P1, PT, R12, UR13, !P1, P2 ;  /* 0x0000000d0c007c0c */ /* 0x000fe4000cf21120 */
[----:B------:R-:W-:-:S02]  /*04c0*/  IADD3.X R14, PT, PT, R9, 0x1, RZ, P5, !PT ;  /* 0x00000001090e7810 */ /* 0x000fc40002ffe4ff */
[----:B------:R-:W-:Y:S02]  /*04d0*/  PLOP3.LUT P1, PT, P1, P0, PT, 0x80, 0x8 ;  /* 0x000000000008781c */ /* 0x000fe40000f21070 */
[----:B------:R-:W-:Y:S02]  /*04e0*/  ISETP.LT.U32.AND P3, PT, R14, UR12, PT ;  /* 0x0000000c0e007c0c */ /* 0x000fe4000bf61070 */
[----:B------:R-:W-:Y:S02]  /*04f0*/  LOP3.LUT P2, RZ, R7, 0x80000000, RZ, 0xc0, !PT ;  /* 0x8000000007ff7812 */ /* 0x000fe4000784c0ff */
[----:B------:R-:W-:Y:S02]  /*0500*/  SHF.R.S32.HI R14, RZ, 0x1f, R14 ;  /* 0x0000001fff0e7819 */ /* 0x000fe4000001140e */
[----:B------:R-:W-:Y:S02]  /*0510*/  SHF.R.S32.HI R21, RZ, 0x1f, R6 ;  /* 0x0000001fff157819 */ /* 0x000fe40000011406 */
[----:B------:R-:W-:-:S02]  /*0520*/  ISETP.LT.U32.AND.EX P2, PT, R14, UR13, !P2, P3 ;  /* 0x0000000d0e007c0c */ /* 0x000fc4000d741130 */
[----:B------:R-:W-:Y:S01]  /*0530*/  IADD3.X R16, PT, PT, R9, 0x2, RZ, P5, !PT ;  /* 0x0000000209107810 */ /* 0x000fe20002ffe4ff */
[----:B------:R-:W1:Y:S01]  /*0540*/  @P1 LDC.64 R12, c[0x0][0x380] ;  /* 0x0000e000ff0c1b82 */ /* 0x000e620000000a00 */
[----:B------:R-:W-:Y:S01]  /*0550*/  @P1 LOP3.LUT R14, R15, 0x7fffffff, RZ, 0xc0, !PT ;  /* 0x7fffffff0f0e1812 */ /* 0x000fe200078ec0ff */
[----:B------:R-:W-:Y:S01]  /*0560*/  @P1 IMAD R15, R21, UR12, RZ ;  /* 0x0000000c150f1c24 */ /* 0x000fe2000f8e02ff */
[----:B------:R-:W-:Y:S02]  /*0570*/  PLOP3.LUT P2, PT, P2, P0, PT, 0x80, 0x8 ;  /* 0x000000000008781c */ /* 0x000fe40001741070 */
[----:B------:R-:W-:Y:S01]  /*0580*/  ISETP.LT.U32.AND P4, PT, R16, UR12, PT ;  /* 0x0000000c10007c0c */ /* 0x000fe2000bf81070 */
[----:B------:R-:W-:Y:S01]  /*0590*/  @P1 IMAD R17, R6, UR13, R15 ;  /* 0x0000000d06111c24 */ /* 0x000fe2000f8e020f */
[----:B------:R-:W-:Y:S01]  /*05a0*/  SHF.R.S32.HI R16, RZ, 0x1f, R16 ;  /* 0x0000001fff107819 */ /* 0x000fe20000011410 */
[----:B------:R-:W-:Y:S01]  /*05b0*/  @P1 IMAD.MOV.U32 R15, RZ, RZ, RZ ;  /* 0x000000ffff0f1224 */ /* 0x000fe200078e00ff */
[----:B------:R-:W-:Y:S01]  /*05c0*/  LOP3.LUT P3, RZ, R24, 0x80000000, RZ, 0xc0, !PT ;  /* 0x8000000018ff7812 */ /* 0x000fe2000786c0ff */
[----:B------:R-:W-:-:S03]  /*05d0*/  @P1 IMAD.WIDE.U32 R14, R6, UR12, R14 ;  /* 0x0000000c060e1c25 */ /* 0x000fc6000f8e000e */
[----:B------:R-:W-:Y:S01]  /*05e0*/  ISETP.LT.U32.AND.EX P3, PT, R16, UR13, !P3, P4 ;  /* 0x0000000d10007c0c */ /* 0x000fe2000df61140 */
[----:B------:R-:W-:-:S03]  /*05f0*/  @P1 IMAD.IADD R18, R15, 0x1, R17 ;  /* 0x000000010f121824 */ /* 0x000fc600078e0211 */
[----:B------:R-:W-:Y:S01]  /*0600*/  PLOP3.LUT P3, PT, P3, P0, PT, 0x80, 0x8 ;  /* 0x000000000008781c */ /* 0x000fe20001f61070 */
[----:B------:R-:W2:Y:S01]  /*0610*/  @P2 LDC.64 R16, c[0x0][0x380] ;  /* 0x0000e000ff102b82 */ /* 0x000ea20000000a00 */
[----:B------:R-:W-:Y:S01]  /*0620*/  IADD3.X R15, PT, PT, R9, 0x3, RZ, P5, !PT ;  /* 0x00000003090f7810 */ /* 0x000fe20002ffe4ff */
[----:B------:R-:W-:-:S03]  /*0630*/  @P2 IMAD R19, R21, UR12, RZ ;  /* 0x0000000c15132c24 */ /* 0x000fc6000f8e02ff */
[----:B------:R-:W-:Y:S01]  /*0640*/  ISETP.LT.U32.AND P6, PT, R15, UR12, PT ;  /* 0x0000000c0f007c0c */ /* 0x000fe2000bfc1070 */
[----:B------:R-:W-:Y:S01]  /*0650*/  @P2 IMAD R25, R6, UR13, R19 ;  /* 0x0000000d06192c24 */ /* 0x000fe2000f8e0213 */
[----:B-1----:R-:W-:Y:S01]  /*0660*/  @P1 LEA R12, P4, R14, R12, 0x2 ;  /* 0x0000000c0e0c1211 */ /* 0x002fe200078810ff */
[----:B------:R-:W-:-:S03]  /*0670*/  @P2 IMAD.MOV.U32 R19, RZ, RZ, RZ ;  /* 0x000000ffff132224 */ /* 0x000fc600078e00ff */
[----:B------:R-:W-:Y:S01]  /*0680*/  @P1 LEA.HI.X R13, R14, R13, R18, 0x2, P4 ;  /* 0x0000000d0e0d1211 */ /* 0x000fe200020f1412 */
[----:B------:R-:W-:Y:S01]  /*0690*/  @P3 IMAD R27, R21, UR12, RZ ;  /* 0x0000000c151b3c24 */ /* 0x000fe2000f8e02ff */
[----:B------:R-:W-:Y:S02]  /*06a0*/  LOP3.LUT P4, RZ, R20, 0x80000000, RZ, 0xc0, !PT ;  /* 0x8000000014ff7812 */ /* 0x000fe4000788c0ff */
[----:B------:R-:W-:Y:S01]  /*06b0*/  SHF.R.S32.HI R14, RZ, 0x1f, R15 ;  /* 0x0000001fff0e7819 */ /* 0x000fe2000001140f */
[----:B------:R-:W-:Y:S01]  /*06c0*/  @P3 IMAD R27, R6, UR13, R27 ;  /* 0x0000000d061b3c24 */ /* 0x000fe2000f8e021b */
[----:B------:R-:W-:Y:S02]  /*06d0*/  @P2 LOP3.LUT R18, R7, 0x7fffffff, RZ, 0xc0, !PT ;  /* 0x7fffffff07122812 */ /* 0x000fe400078ec0ff */
[----:B------:R-:W-:Y:S02]  /*06e0*/  ISETP.LT.U32.AND.EX P4, PT, R14, UR13, !P4, P6 ;  /* 0x0000000d0e007c0c */ /* 0x000fe4000e781160 */
[----:B------:R-:W1:Y:S01]  /*06f0*/  @P3 LDC.64 R14, c[0x0][0x380] ;  /* 0x0000e000ff0e3b82 */ /* 0x000e620000000a00 */
[----:B------:R-:W-:Y:S01]  /*0700*/  @P2 IMAD.WIDE.U32 R18, R6, UR12, R18 ;  /* 0x0000000c06122c25 */ /* 0x000fe2000f8e0012 */
[----:B------:R-:W-:-:S02]  /*0710*/  PLOP3.LUT P4, PT, P4, P0, PT, 0x80, 0x8 ;  /* 0x000000000008781c */ /* 0x000fc40002781070 */
[----:B------:R-:W-:Y:S01]  /*0720*/  @P3 LOP3.LUT R24, R24, 0x7fffffff, RZ, 0xc0, !PT ;  /* 0x7fffffff18183812 */ /* 0x000fe200078ec0ff */
[----:B------:R-:W-:Y:S01]  /*0730*/  @P2 IMAD.IADD R19, R25, 0x1, R19 ;  /* 0x0000000119132824 */ /* 0x000fe200078e0213 */
[----:B--2---:R-:W-:Y:S01]  /*0740*/  @P2 LEA R16, P6, R18, R16, 0x2 ;  /* 0x0000001012102211 */ /* 0x004fe200078c10ff */
[----:B------:R-:W-:-:S03]  /*0750*/  @P3 IMAD.MOV.U32 R25, RZ, RZ, RZ ;  /* 0x000000ffff193224 */ /* 0x000fc600078e00ff */
[----:B------:R-:W-:Y:S01]  /*0760*/  @P2 LEA.HI.X R17, R18, R17, R19, 0x2, P6 ;  /* 0x0000001112112211 */ /* 0x000fe200030f1413 */
[----:B------:R-:W-:-:S04]  /*0770*/  @P3 IMAD.WIDE.U32 R24, R6, UR12, R24 ;  /* 0x0000000c06183c25 */ /* 0x000fc8000f8e0018 */
[----:B------:R-:W2:Y:S01]  /*0780*/  @P4 LDC.64 R18, c[0x0][0x380] ;  /* 0x0000e000ff124b82 */ /* 0x000ea20000000a00 */
[----:B------:R-:W-:Y:S01]  /*0790*/  @P3 IMAD.IADD R27, R27, 0x1, R25 ;  /* 0x000000011b1b3824 */ /* 0x000fe200078e0219 */
[----:B------:R-:W-:Y:S01]  /*07a0*/  @P4 LOP3.LUT R20, R20, 0x7fffffff, RZ, 0xc0, !PT ;  /* 0x7fffffff14144812 */ /* 0x000fe200078ec0ff */
[----:B------:R-:W-:Y:S01]  /*07b0*/  @P4 IMAD R25, R21, UR12, RZ ;  /* 0x0000000c15194c24 */ /* 0x000fe2000f8e02ff */
[----:B------:R-:W3:Y:S01]  /*07c0*/  @P2 LDG.E R17, desc[UR14][R16.64] ;  /* 0x0000000e10112981 */ /* 0x000ee2000c1e1900 */
[----:B------:R-:W-:Y:S02]  /*07d0*/  @P4 IMAD.MOV.U32 R21, RZ, RZ, RZ ;  /* 0x000000ffff154224 */ /* 0x000fe400078e00ff */
[----:B------:R-:W-:Y:S01]  /*07e0*/  @P4 IMAD R25, R6, UR13, R25 ;  /* 0x0000000d06194c24 */ /* 0x000fe2000f8e0219 */
[----:B-1----:R-:W-:Y:S01]  /*07f0*/  @P3 LEA R14, P6, R24, R14, 0x2 ;  /* 0x0000000e180e3211 */ /* 0x002fe200078c10ff */
[----:B------:R-:W-:-:S03]  /*0800*/  @P4 IMAD.WIDE.U32 R20, R6, UR12, R20 ;  /* 0x0000000c06144c25 */ /* 0x000fc6000f8e0014 */
[----:B------:R-:W-:Y:S02]  /*0810*/  @P3 LEA.HI.X R15, R24, R15, R27, 0x2, P6 ;  /* 0x0000000f180f3211 */ /* 0x000fe400030f141b */
[----:B------:R1:W4:Y:S01]  /*0820*/  @P1 LDG.E R27, desc[UR14][R12.64] ;  /* 0x0000000e0c1b1981 */ /* 0x000322000c1e1900 */
[----:B------:R-:W-:-:S03]  /*0830*/  @P4 IMAD.IADD R25, R25, 0x1, R21 ;  /* 0x0000000119194824 */ /* 0x000fc600078e0215 */
[----:B------:R-:W5:Y:S01]  /*0840*/  @P3 LDG.E R15, desc[UR14][R14.64] ;  /* 0x0000000e0e0f3981 */ /* 0x000f62000c1e1900 */
[----:B-1----:R-:W-:Y:S02]  /*0850*/  IMAD.MOV.U32 R12, RZ, RZ, R22 ;  /* 0x000000ffff0c7224 */ /* 0x002fe400078e0016 */
[----:B------:R-:W-:Y:S01]  /*0860*/  IMAD.MOV.U32 R13, RZ, RZ, R23 ;  /* 0x000000ffff0d7224 */ /* 0x000fe200078e0017 */
[----:B--2---:R-:W-:-:S04]  /*0870*/  @P4 LEA R18, P6, R20, R18, 0x2 ;  /* 0x0000001214124211 */ /* 0x004fc800078c10ff */
[----:B------:R-:W4:Y:S01]  /*0880*/  @P1 LDG.E R22, desc[UR14][R12.64+-0x8] ;  /* 0xfffff80e0c161981 */ /* 0x000f22000c1e1900 */
[----:B------:R-:W-:-:S03]  /*0890*/  @P4 LEA.HI.X R19, R20, R19, R25, 0x2, P6 ;  /* 0x0000001314134211 */ /* 0x000fc600030f1419 */
[----:B------:R-:W3:Y:S04]  /*08a0*/  @P2 LDG.E R21, desc[UR14][R12.64+-0x4] ;  /* 0xfffffc0e0c152981 */ /* 0x000ee8000c1e1900 */
[----:B------:R-:W5:Y:S04]  /*08b0*/  @P3 LDG.E R20, desc[UR14][R12.64] ;  /* 0x0000000e0c143981 */ /* 0x000f68000c1e1900 */
[----:B------:R-:W2:Y:S04]  /*08c0*/  @P4 LDG.E R19, desc[UR14][R18.64] ;  /* 0x0000000e12134981 */ /* 0x000ea8000c1e1900 */
[----:B------:R-:W2:Y:S01]  /*08d0*/  @P4 LDG.E R24, desc[UR14][R12.64+0x4] ;  /* 0x0000040e0c184981 */ /* 0x000ea2000c1e1900 */
[----:B------:R-:W-:-:S04]  /*08e0*/  UIADD3 UR6, UP0, UPT, UR6, -0x4, URZ ;  /* 0xfffffffc06067890 */ /* 0x000fc8000ff1e0ff */
[----:B0-----:R-:W-:Y:S02]  /*08f0*/  UIADD3.X UR11, UPT, UPT, UR11, -0x1, URZ, UP0, !UPT ;  /* 0xffffffff0b0b7890 */ /* 0x001fe400087fe4ff */
[----:B------:R-:W-:-:S04]  /*0900*/  UISETP.NE.U32.AND UP0, UPT, UR6, URZ, UPT ;  /* 0x000000ff0600728c */ /* 0x000fc8000bf05070 */
[----:B------:R-:W-:Y:S01]  /*0910*/  UISETP.NE.AND.EX UP0, UPT, UR11, URZ, UPT, UP0 ;  /* 0x000000ff0b00728c */ /* 0x000fe2000bf05300 */
[----:B------:R-:W-:Y:S01]  /*0920*/  IADD3.X R9, PT, PT, R9, 0x4, RZ, P5, !PT ;  /* 0x0000000409097810 */ /* 0x000fe20002ffe4ff */
[----:B------:R-:W-:Y:S02]  /*0930*/  VIADD R7, R7, 0x4 ;  /* 0x0000000407077836 */ /* 0x000fe40000000000 */
[----:B----4-:R-:W-:Y:S01]  /*0940*/  @P1 FFMA R2, R27, R22, R2 ;  /* 0x000000161b021223 */ /* 0x010fe20000000002 */
[----:B------:R-:W-:-:S03]  /*0950*/  IADD3 R22, P1, PT, R12, 0x10, RZ ;  /* 0x000000100c167810 */ /* 0x000fc60007f3e0ff */
[----:B---3--:R-:W-:-:S04]  /*0960*/  @P2 FFMA R2, R17, R21, R2 ;  /* 0x0000001511022223 */ /* 0x008fc80000000002 */
[----:B-----5:R-:W-:Y:S01]  /*0970*/  @P3 FFMA R2, R15, R20, R2 ;  /* 0x000000140f023223 */ /* 0x020fe20000000002 */
[----:B------:R-:W-:-:S03]  /*0980*/  IMAD.X R23, RZ, RZ, R13, P1 ;  /* 0x000000ffff177224 */ /* 0x000fc600008e060d */
[----:B--2---:R-:W-:Y:S01]  /*0990*/  @P4 FFMA R2, R19, R24, R2 ;  /* 0x0000001813024223 */ /* 0x004fe20000000002 */
[----:B------:R-:W-:Y:S06]  /*09a0*/  BRA.U UP0, `(.L_x_2) ;  /* 0xfffffff900a47547 */ /* 0x000fec000b83ffff */
[----:B------:R-:W0:Y:S01]  /*09b0*/  LDCU UR7, c[0x0][0x3b4] ;  /* 0x00007680ff0777ac */ /* 0x000e220008000800 */
[----:B------:R-:W-:-:S05]  /*09c0*/  UMOV UR6, UR10 ;  /* 0x0000000a00067c82 */ /* 0x000fca0008000000 */
.L_x_1:
[----:B------:R-:W-:-:S04]  /*09d0*/  UISETP.NE.U32.AND UP0, UPT, UR18, URZ, UPT ;  /* 0x000000ff1200728c */ /* 0x000fc8000bf05070 */
[----:B------:R-:W-:-:S09]  /*09e0*/  UISETP.NE.AND.EX UP0, UPT, URZ, URZ, UPT, UP0 ;  /* 0x000000ffff00728c */ /* 0x000fd2000bf05300 */
[----:B------:R-:W-:Y:S05]  /*09f0*/  BRA.U !UP0, `(.L_x_3) ;  /* 0x0000000508a87547 */ /* 0x000fea000b800000 */
[----:B------:R-:W-:Y:S01]  /*0a00*/  UISETP.NE.U32.AND UP0, UPT, UR18, 0x1, UPT ;  /* 0x000000011200788c */ /* 0x000fe2000bf05070 */
[----:B------:R-:W-:-:S03]  /*0a10*/  SHF.R.S32.HI R7, RZ, 0x1f, R6 ;  /* 0x0000001fff077819 */ /* 0x000fc60000011406 */
[----:B------:R-:W-:-:S09]  /*0a20*/  UISETP.NE.AND.EX UP0, UPT, URZ, URZ, UPT, UP0 ;  /* 0x000000ffff00728c */ /* 0x000fd2000bf05300 */
[----:B------:R-:W-:Y:S05]  /*0a30*/  BRA.U !UP0, `(.L_x_4) ;  /* 0x0000000508087547 */ /* 0x000fea000b800000 */
[----:B------:R-:W1:Y:S01]  /*0a40*/  LDCU.64 UR20, c[0x0][0x3a0] ;  /* 0x00007400ff1477ac */ /* 0x000e620008000a00 */
[----:B------:R-:W-:Y:S01]  /*0a50*/  VIADD R8, R3, UR6 ;  /* 0x0000000603087c36 */ /* 0x000fe20008000000 */
[----:B------:R-:W-:Y:S01]  /*0a60*/  BSSY.RECONVERGENT B0, `(.L_x_5) ;  /* 0x0000023000007945 */ /* 0x000fe20003800200 */
[----:B------:R-:W-:-:S03]  /*0a70*/  UIADD3 UR12, UPT, UPT, UR6, 0x1, URZ ;  /* 0x00000001060c7890 */ /* 0x000fc6000fffe0ff */
[----:B------:R-:W-:Y:S02]  /*0a80*/  LOP3.LUT P1, RZ, R8, 0x80000000, RZ, 0xc0, !PT ;  /* 0x8000000008ff7812 */ /* 0x000fe4000782c0ff */
[----:B------:R-:W-:Y:S01]  /*0a90*/  SHF.R.S32.HI R9, RZ, 0x1f, R8 ;  /* 0x0000001fff097819 */ /* 0x000fe20000011408 */
[----:B------:R-:W-:-:S05]  /*0aa0*/  VIADD R14, R3, UR12 ;  /* 0x0000000c030e7c36 */ /* 0x000fca0008000000 */
[----:B------:R-:W-:Y:S02]  /*0ab0*/  LOP3.LUT P2, RZ, R14, 0x80000000, RZ, 0xc0, !PT ;  /* 0x800000000eff7812 */ /* 0x000fe4000784c0ff */
[----:B------:R-:W-:Y:S02]  /*0ac0*/  SHF.R.S32.HI R12, RZ, 0x1f, R14 ;  /* 0x0000001fff0c7819 */ /* 0x000fe4000001140e */
[----:B-1----:R-:W-:Y:S02]  /*0ad0*/  ISETP.LT.U32.AND P3, PT, R8, UR20, PT ;  /* 0x0000001408007c0c */ /* 0x002fe4000bf61070 */
[----:B------:R-:W-:Y:S02]  /*0ae0*/  ISETP.LT.U32.AND P4, PT, R14, UR20, PT ;  /* 0x000000140e007c0c */ /* 0x000fe4000bf81070 */
[----:B------:R-:W-:Y:S02]  /*0af0*/  ISETP.LT.U32.AND.EX P1, PT, R9, UR21, !P1, P3 ;  /* 0x0000001509007c0c */ /* 0x000fe4000cf21130 */
[----:B------:R-:W-:-:S02]  /*0b00*/  ISETP.LT.U32.AND.EX P2, PT, R12, UR21, !P2, P4 ;  /* 0x000000150c007c0c */ /* 0x000fc4000d741140 */
[----:B------:R-:W-:Y:S02]  /*0b10*/  PLOP3.LUT P1, PT, P1, P0, PT, 0x80, 0x8 ;  /* 0x000000000008781c */ /* 0x000fe40000f21070 */
[----:B------:R-:W-:-:S11]  /*0b20*/  PLOP3.LUT P2, PT, P2, P0, PT, 0x80, 0x8 ;  /* 0x000000000008781c */ /* 0x000fd60001741070 */
[----:B------:R-:W-:Y:S05]  /*0b30*/  @!P1 BRA `(.L_x_6) ;  /* 0x0000000000549947 */ /* 0x000fea0003800000 */
[----:B------:R-:W1:Y:S01]  /*0b40*/  LDCU.64 UR16, c[0x0][0x3b0] ;  /* 0x00007600ff1077ac */ /* 0x000e620008000a00 */
[----:B------:R-:W-:Y:S01]  /*0b50*/  LOP3.LUT R8, R8, 0x7fffffff, RZ, 0xc0, !PT ;  /* 0x7fffffff08087812 */ /* 0x000fe200078ec0ff */
[----:B------:R-:W-:Y:S01]  /*0b60*/  IMAD R13, R7, UR20, RZ ;  /* 0x00000014070d7c24 */ /* 0x000fe2000f8e02ff */
[----:B------:R-:W2:Y:S01]  /*0b70*/  LDCU.128 UR24, c[0x0][0x380] ;  /* 0x00007000ff1877ac */ /* 0x000ea20008000c00 */
[----:B------:R-:W-:Y:S02]  /*0b80*/  IMAD.MOV.U32 R9, RZ, RZ, RZ ;  /* 0x000000ffff097224 */ /* 0x000fe400078e00ff */
[C---:B------:R-:W-:Y:S02]  /*0b90*/  IMAD R13, R6.reuse, UR21, R13 ;  /* 0x00000015060d7c24 */ /* 0x040fe4000f8e020d */
[----:B------:R-:W-:-:S04]  /*0ba0*/  IMAD.WIDE.U32 R8, R6, UR20, R8 ;  /* 0x0000001406087c25 */ /* 0x000fc8000f8e0008 */
[----:B------:R-:W-:Y:S01]  /*0bb0*/  IMAD.IADD R9, R13, 0x1, R9 ;  /* 0x000000010d097824 */ /* 0x000fe200078e0209 */
[----:B-1----:R-:W-:Y:S02]  /*0bc0*/  UIMAD UR11, UR5, UR16, URZ ;  /* 0x00000010050b72a4 */ /* 0x002fe4000f8e02ff */
[----:B0-----:R-:W-:Y:S02]  /*0bd0*/  UIMAD.WIDE.U32 UR8, UR4, UR16, UR6 ;  /* 0x00000010040872a5 */ /* 0x001fe4000f8e0006 */
[----:B------:R-:W-:Y:S01]  /*0be0*/  UIMAD UR17, UR4, UR17, UR11 ;  /* 0x00000011041172a4 */ /* 0x000fe2000f8e020b */
[C---:B--2---:R-:W-:Y:S01]  /*0bf0*/  LEA R12, P1, R8.reuse, UR24, 0x2 ;  /* 0x00000018080c7c11 */ /* 0x044fe2000f8210ff */
[----:B------:R-:W-:Y:S02]  /*0c00*/  ULEA UR11, UP0, UR8, UR26, 0x2 ;  /* 0x0000001a080b7291 */ /* 0x000fe4000f8010ff */
[----:B------:R-:W-:Y:S01]  /*0c10*/  UIADD3 UR9, UPT, UPT, UR17, UR9, URZ ;  /* 0x0000000911097290 */ /* 0x000fe2000fffe0ff */
[----:B------:R-:W-:-:S03]  /*0c20*/  LEA.HI.X R13, R8, UR25, R9, 0x2, P1 ;  /* 0x00000019080d7c11 */ /* 0x000fc600088f1409 */
[----:B------:R-:W-:Y:S01]  /*0c30*/  ULEA.HI.X UR8, UR8, UR27, UR9, 0x2, UP0 ;  /* 0x0000001b08087291 */ /* 0x000fe200080f1409 */
[----:B------:R-:W-:Y:S02]  /*0c40*/  IMAD.U32 R8, RZ, RZ, UR11 ;  /* 0x0000000bff087e24 */ /* 0x000fe4000f8e00ff */
[----:B------:R-:W2:Y:S03]  /*0c50*/  LDG.E R13, desc[UR14][R12.64] ;  /* 0x0000000e0c0d7981 */ /* 0x000ea6000c1e1900 */
[----:B------:R-:W-:-:S05]  /*0c60*/  IMAD.U32 R9, RZ, RZ, UR8 ;  /* 0x00000008ff097e24 */ /* 0x000fca000f8e00ff */
[----:B------:R-:W2:Y:S02]  /*0c70*/  LDG.E R8, desc[UR14][R8.64] ;  /* 0x0000000e08087981 */ /* 0x000ea4000c1e1900 */
[----:B--2---:R-:W-:-:S07]  /*0c80*/  FFMA R2, R13, R8, R2 ;  /* 0x000000080d027223 */ /* 0x004fce0000000002 */
.L_x_6:
[----:B0-----:R-:W-:Y:S05]  /*0c90*/  BSYNC.RECONVERGENT B0 ;  /* 0x0000000000007941 */ /* 0x001fea0003800200 */
.L_x_5:
[----:B------:R-:W-:Y:S01]  /*0ca0*/  UIADD3 UR6, UPT, UPT, UR6, 0x2, URZ ;  /* 0x0000000206067890 */ /* 0x000fe2000fffe0ff */
[----:B------:R-:W-:Y:S04]  /*0cb0*/  BSSY.RECONVERGENT B0, `(.L_x_7) ;  /* 0x0000019000007945 */ /* 0x000fe80003800200 */
[----:B------:R-:W-:Y:S07]  /*0cc0*/  @!P2 BRA `(.L_x_8) ;  /* 0x00000000005ca947 */ /* 0x000fee0003800000 */
[----:B------:R-:W0:Y:S01]  /*0cd0*/  LDCU.64 UR16, c[0x0][0x3b0] ;  /* 0x00007600ff1077ac */ /* 0x000e220008000a00 */
[----:B------:R-:W-:Y:S01]  /*0ce0*/  LOP3.LUT R8, R14, 0x7fffffff, RZ, 0xc0, !PT ;  /* 0x7fffffff0e087812 */ /* 0x000fe200078ec0ff */
[----:B------:R-:W-:Y:S01]  /*0cf0*/  IMAD R13, R7, UR20, RZ ;  /* 0x00000014070d7c24 */ /* 0x000fe2000f8e02ff */
[----:B------:R-:W1:Y:S01]  /*0d00*/  LDCU.128 UR24, c[0x0][0x380] ;  /* 0x00007000ff1877ac */ /* 0x000e620008000c00 */
[----:B------:R-:W-:Y:S02]  /*0d10*/  IMAD.MOV.U32 R9, RZ, RZ, RZ ;  /* 0x000000ffff097224 */ /* 0x000fe400078e00ff */
[C---:B------:R-:W-:Y:S01]  /*0d20*/  IMAD R13, R6.reuse, UR21, R13 ;  /* 0x00000015060d7c24 */ /* 0x040fe2000f8e020d */
[----:B------:R-:W-:Y:S01]  /*0d30*/  UMOV UR8, UR12 ;  /* 0x0000000c00087c82 */ /* 0x000fe20008000000 */
[----:B------:R-:W-:Y:S01]  /*0d40*/  UMOV UR9, URZ ;  /* 0x000000ff00097c82 */ /* 0x000fe20008000000 */
[----:B------:R-:W-:-:S04]  /*0d50*/  IMAD.WIDE.U32 R8, R6, UR20, R8 ;  /* 0x0000001406087c25 */ /* 0x000fc8000f8e0008 */
[----:B------:R-:W-:Y:S01]  /*0d60*/  IMAD.IADD R9, R13, 0x1, R9 ;  /* 0x000000010d097824 */ /* 0x000fe200078e0209 */
[----:B0-----:R-:W-:Y:S02]  /*0d70*/  UIMAD UR7, UR5, UR16, URZ ;  /* 0x00000010050772a4 */ /* 0x001fe4000f8e02ff */
[----:B------:R-:W-:Y:S02]  /*0d80*/  UIMAD.WIDE.U32 UR8, UR4, UR16, UR8 ;  /* 0x00000010040872a5 */ /* 0x000fe4000f8e0008 */
[----:B------:R-:W-:Y:S01]  /*0d90*/  UIMAD UR17, UR4, UR17, UR7 ;  /* 0x00000011041172a4 */ /* 0x000fe2000f8e0207 */
[C---:B-1----:R-:W-:Y:S01]  /*0da0*/  LEA R12, P1, R8.reuse, UR24, 0x2 ;  /* 0x00000018080c7c11 */ /* 0x042fe2000f8210ff */
        /* <DEDUP_REMOVED lines=9> */
.L_x_8:
[----:B------:R-:W-:Y:S05]  /*0e40*/  BSYNC.RECONVERGENT B0 ;  /* 0x0000000000007941 */ /* 0x000fea0003800200 */
.L_x_7:
[----:B------:R-:W-:-:S05]  /*0e50*/  UMOV UR7, URZ ;  /* 0x000000ff00077c82 */ /* 0x000fca0008000000 */
.L_x_4:
[----:B------:R-:W1:Y:S02]  /*0e60*/  LDCU UR13, c[0x0][0x3b0] ;  /* 0x00007600ff0d77ac */ /* 0x000e640008000800 */
[----:B-1----:R-:W-:-:S04]  /*0e70*/  ULOP3.LUT UR8, UR13, 0x1, URZ, 0xc0, !UPT ;  /* 0x000000010d087892 */ /* 0x002fc8000f8ec0ff */
[----:B------:R-:W-:-:S04]  /*0e80*/  UISETP.NE.U32.AND UP0, UPT, UR8, 0x1, UPT ;  /* 0x000000010800788c */ /* 0x000fc8000bf05070 */
[----:B------:R-:W-:-:S09]  /*0e90*/  UISETP.NE.U32.AND.EX UP0, UPT, URZ, URZ, UPT, UP0 ;  /* 0x000000ffff00728c */ /* 0x000fd2000bf05100 */
[----:B------:R-:W-:Y:S05]  /*0ea0*/  BRA.U UP0, `(.L_x_3) ;  /* 0x00000001007c7547 */ /* 0x000fea000b800000 */
[----:B------:R-:W1:Y:S01]  /*0eb0*/  LDCU.64 UR16, c[0x0][0x3a0] ;  /* 0x00007400ff1077ac */ /* 0x000e620008000a00 */
[----:B------:R-:W-:Y:S01]  /*0ec0*/  VIADD R8, R3, UR6 ;  /* 0x0000000603087c36 */ /* 0x000fe20008000000 */
[----:B------:R-:W-:Y:S04]  /*0ed0*/  BSSY.RECONVERGENT B0, `(.L_x_3) ;  /* 0x000001c000007945 */ /* 0x000fe80003800200 */
[C---:B------:R-:W-:Y:S02]  /*0ee0*/  LOP3.LUT P1, RZ, R8.reuse, 0x80000000, RZ, 0xc0, !PT ;  /* 0x8000000008ff7812 */ /* 0x040fe4000782c0ff */
[----:B------:R-:W-:Y:S02]  /*0ef0*/  SHF.R.S32.HI R9, RZ, 0x1f, R8 ;  /* 0x0000001fff097819 */ /* 0x000fe40000011408 */
[----:B-1----:R-:W-:-:S04]  /*0f00*/  ISETP.LT.U32.AND P2, PT, R8, UR16, PT ;  /* 0x0000001008007c0c */ /* 0x002fc8000bf41070 */
[----:B------:R-:W-:-:S04]  /*0f10*/  ISETP.LT.U32.AND.EX P1, PT, R9, UR17, !P1, P2 ;  /* 0x0000001109007c0c */ /* 0x000fc8000cf21120 */
[----:B------:R-:W-:-:S13]  /*0f20*/  PLOP3.LUT P1, PT, P1, P0, PT, 0x80, 0x8 ;  /* 0x000000000008781c */ /* 0x000fda0000f21070 */
[----:B------:R-:W-:Y:S05]  /*0f30*/  @!P1 BRA `(.L_x_9) ;  /* 0x0000000000549947 */ /* 0x000fea0003800000 */
[----:B------:R-:W1:Y:S01]  /*0f40*/  LDCU UR12, c[0x0][0x3b4] ;  /* 0x00007680ff0c77ac */ /* 0x000e620008000800 */
[----:B------:R-:W-:Y:S01]  /*0f50*/  LOP3.LUT R8, R8, 0x7fffffff, RZ, 0xc0, !PT ;  /* 0x7fffffff08087812 */ /* 0x000fe200078ec0ff */
[----:B------:R-:W-:Y:S01]  /*0f60*/  IMAD R7, R7, UR16, RZ ;  /* 0x0000001007077c24 */ /* 0x000fe2000f8e02ff */
[----:B------:R-:W2:Y:S01]  /*0f70*/  LDCU.128 UR20, c[0x0][0x380] ;  /* 0x00007000ff1477ac */ /* 0x000ea20008000c00 */
[----:B------:R-:W-:Y:S02]  /*0f80*/  IMAD.MOV.U32 R9, RZ, RZ, RZ ;  /* 0x000000ffff097224 */ /* 0x000fe400078e00ff */
[C---:B------:R-:W-:Y:S01]  /*0f90*/  IMAD R7, R6.reuse, UR17, R7 ;  /* 0x0000001106077c24 */ /* 0x040fe2000f8e0207 */
[----:B------:R-:W-:Y:S01]  /*0fa0*/  UIMAD UR11, UR5, UR13, URZ ;  /* 0x0000000d050b72a4 */ /* 0x000fe2000f8e02ff */
[----:B------:R-:W-:Y:S01]  /*0fb0*/  IMAD.WIDE.U32 R8, R6, UR16, R8 ;  /* 0x0000001006087c25 */ /* 0x000fe2000f8e0008 */
[----:B0-----:R-:W-:-:S03]  /*0fc0*/  UIMAD.WIDE.U32 UR8, UR4, UR13, UR6 ;  /* 0x0000000d040872a5 */ /* 0x001fc6000f8e0006 */
[----:B------:R-:W-:Y:S01]  /*0fd0*/  IMAD.IADD R7, R7, 0x1, R9 ;  /* 0x0000000107077824 */ /* 0x000fe200078e0209 */
[----:B-1----:R-:W-:Y:S02]  /*0fe0*/  UIMAD UR12, UR4, UR12, UR11 ;  /* 0x0000000c040c72a4 */ /* 0x002fe4000f8e020b */
[----:B--2---:R-:W-:Y:S01]  /*0ff0*/  ULEA UR11, UP0, UR8, UR22, 0x2 ;  /* 0x00000016080b7291 */ /* 0x004fe2000f8010ff */
[----:B------:R-:W-:Y:S01]  /*1000*/  LEA R6, P0, R8, UR20, 0x2 ;  /* 0x0000001408067c11 */ /* 0x000fe2000f8010ff */
[----:B------:R-:W-:-:S03]  /*1010*/  UIADD3 UR9, UPT, UPT, UR12, UR9, URZ ;  /* 0x000000090c097290 */ /* 0x000fc6000fffe0ff */
[----:B------:R-:W-:Y:S01]  /*1020*/  LEA.HI.X R7, R8, UR21, R7, 0x2, P0 ;  /* 0x0000001508077c11 */ /* 0x000fe200080f1407 */
[----:B------:R-:W-:Y:S01]  /*1030*/  ULEA.HI.X UR8, UR8, UR23, UR9, 0x2, UP0 ;  /* 0x0000001708087291 */ /* 0x000fe200080f1409 */
[----:B------:R-:W-:-:S04]  /*1040*/  IMAD.U32 R12, RZ, RZ, UR11 ;  /* 0x0000000bff0c7e24 */ /* 0x000fc8000f8e00ff */
[----:B------:R-:W2:Y:S01]  /*1050*/  LDG.E R7, desc[UR14][R6.64] ;  /* 0x0000000e06077981 */ /* 0x000ea2000c1e1900 */
[----:B------:R-:W-:-:S05]  /*1060*/  IMAD.U32 R13, RZ, RZ, UR8 ;  /* 0x00000008ff0d7e24 */ /* 0x000fca000f8e00ff */
[----:B------:R-:W2:Y:S02]  /*1070*/  LDG.E R12, desc[UR14][R12.64] ;  /* 0x0000000e0c0c7981 */ /* 0x000ea4000c1e1900 */
[----:B--2---:R-:W-:-:S07]  /*1080*/  FFMA R2, R7, R12, R2 ;  /* 0x0000000c07027223 */ /* 0x004fce0000000002 */
.L_x_9:
[----:B0-----:R-:W-:Y:S05]  /*1090*/  BSYNC.RECONVERGENT B0 ;  /* 0x0000000000007941 */ /* 0x001fea0003800200 */
.L_x_3:
[----:B0-----:R-:W0:Y:S01]  /*10a0*/  LDCU.64 UR6, c[0x0][0x3a8] ;  /* 0x00007500ff0677ac */ /* 0x001e220008000a00 */
[----:B------:R-:W-:-:S04]  /*10b0*/  UIADD3 UR4, UP0, UPT, UR4, 0x1, URZ ;  /* 0x0000000104047890 */ /* 0x000fc8000ff1e0ff */
[----:B------:R-:W-:Y:S02]  /*10c0*/  UIADD3.X UR5, UPT, UPT, URZ, UR5, URZ, UP0, !UPT ;  /* 0x00000005ff057290 */ /* 0x000fe400087fe4ff */
[----:B0-----:R-:W-:-:S04]  /*10d0*/  UISETP.GE.U32.AND UP0, UPT, UR4, UR6, UPT ;  /* 0x000000060400728c */ /* 0x001fc8000bf06070 */
[----:B------:R-:W-:-:S09]  /*10e0*/  UISETP.GE.U32.AND.EX UP0, UPT, UR5, UR7, UPT, UP0 ;  /* 0x000000070500728c */ /* 0x000fd2000bf06100 */
[----:B------:R-:W-:Y:S05]  /*10f0*/  BRA.U !UP0, `(.L_x_10) ;  /* 0xfffffff108547547 */ /* 0x000fea000b83ffff */
.L_x_0:
[----:B------:R-:W0:Y:S01]  /*1100*/  LDCU.64 UR8, c[0x0][0x3a0] ;  /* 0x00007400ff0877ac */ /* 0x000e220008000a00 */
[----:B------:R-:W-:Y:S01]  /*1110*/  IMAD.MOV.U32 R11, RZ, RZ, RZ ;  /* 0x000000ffff0b7224 */ /* 0x000fe200078e00ff */
[----:B------:R-:W1:Y:S01]  /*1120*/  LDCU.64 UR6, c[0x0][0x390] ;  /* 0x00007200ff0677ac */ /* 0x000e620008000a00 */
[----:B0-----:R-:W-:-:S04]  /*1130*/  IMAD.WIDE.U32 R10, R0, UR8, R10 ;  /* 0x00000008000a7c25 */ /* 0x001fc8000f8e000a */
[----:B------:R-:W-:Y:S01]  /*1140*/  IMAD R3, R0, UR9, R11 ;  /* 0x0000000900037c24 */ /* 0x000fe2000f8e020b */
[----:B-1----:R-:W-:-:S04]  /*1150*/  LEA R4, P0, R10, UR6, 0x2 ;  /* 0x000000060a047c11 */ /* 0x002fc8000f8010ff */
[----:B------:R-:W-:-:S05]  /*1160*/  LEA.HI.X R5, R10, UR7, R3, 0x2, P0 ;  /* 0x000000070a057c11 */ /* 0x000fca00080f1403 */
[----:B------:R-:W-:Y:S01]  /*1170*/  STG.E desc[UR14][R4.64], R2 ;  /* 0x0000000204007986 */ /* 0x000fe2000c10190e */
[----:B------:R-:W-:Y:S05]  /*1180*/  EXIT ;  /* 0x000000000000794d */ /* 0x000fea0003800000 */
.L_x_11:
[----:B------:R-:W-:-:S00]  /*1190*/  BRA `(.L_x_11) ;  /* 0xfffffffc00fc7947 */ /* 0x000fc0000383ffff */
[----:B------:R-:W-:-:S00]  /*11a0*/  NOP ;  /* 0x0000000000007918 */ /* 0x000fc00000000000 */
        /* <DEDUP_REMOVED lines=13> */
.L_x_12:


//--------------------- .nv.shared.reserved.0     --------------------------
	.section	.nv.shared.reserved.0,"aw",@nobits
	.weak		__nv_reservedSMEM_offset_0_alias
	.size		__nv_reservedSMEM_offset_0_alias, 0, 64
	.other		__nv_reservedSMEM_offset_0_alias,@"STO_CUDA_RESERVED_SHARED STV_DEFAULT"
__nv_reservedSMEM_offset_0_alias:
	.zero		0
	.zero		64


//--------------------- .nv.constant0._Z6conv2dPKfS0_Pfmmmm --------------------------
	.section	.nv.constant0._Z6conv2dPKfS0_Pfmmmm,"a",@progbits
	.sectionflags	@""
	.align	4
.nv.constant0._Z6conv2dPKfS0_Pfmmmm:
	.zero		952


//--------------------- SYMBOLS --------------------------

	.type		.nv.reservedSmem.offset0,@object
	.size		.nv.reservedSmem.offset0,0x4
